//
// Generated by NVIDIA NVVM Compiler
//
// Compiler Build ID: CL-36424714
// Cuda compilation tools, release 13.0, V13.0.88
// Based on NVVM 20.0.0
//

.version 9.0
.target sm_100
.address_size 64

.func  (.param .b32 func_retval0) _Z5juliaiii
(
	.param .b32 _Z5juliaiii_param_0,
	.param .b32 _Z5juliaiii_param_1,
	.param .b32 _Z5juliaiii_param_2
)
;
.func  (.param .b32 func_retval0) _Z14julia_functionPfiii
(
	.param .b64 _Z14julia_functionPfiii_param_0,
	.param .b32 _Z14julia_functionPfiii_param_1,
	.param .b32 _Z14julia_functionPfiii_param_2,
	.param .b32 _Z14julia_functionPfiii_param_3
)
;
.global .align 8 .u64 julia_ptr = _Z5juliaiii;
.global .align 8 .u64 julia_function_ptr = _Z14julia_functionPfiii;

.func  (.param .b32 func_retval0) _Z5juliaiii(
	.param .b32 _Z5juliaiii_param_0,
	.param .b32 _Z5juliaiii_param_1,
	.param .b32 _Z5juliaiii_param_2
)
{
	.reg .pred 	%p<10>;
	.reg .b32 	%r<21>;
	.reg .b32 	%f<77>;

	ld.param.u32 	%r5, [_Z5juliaiii_param_0];
	ld.param.u32 	%r6, [_Z5juliaiii_param_1];
	ld.param.u32 	%r7, [_Z5juliaiii_param_2];
	sub.s32 	%r8, %r7, %r5;
	cvt.rn.f32.s32 	%f35, %r8;
	mul.f32 	%f36, %f35, 0f3DCCCCCD;
	cvt.rn.f32.s32 	%f37, %r7;
	div.rn.f32 	%f76, %f36, %f37;
	sub.s32 	%r9, %r7, %r6;
	cvt.rn.f32.s32 	%f38, %r9;
	mul.f32 	%f39, %f38, 0f3DCCCCCD;
	div.rn.f32 	%f75, %f39, %f37;
	mov.b32 	%r19, 0;
	bra.uni 	$L__BB0_9;
$L__BB0_1:
	sub.f32 	%f46, %f33, %f34;
	add.f32 	%f3, %f46, 0fBF4CCCCD;
	mul.f32 	%f47, %f31, %f32;
	fma.rn.f32 	%f48, %f31, %f32, %f47;
	add.f32 	%f4, %f48, 0f3E1FBE77;
	mul.f32 	%f5, %f3, %f3;
	mul.f32 	%f6, %f4, %f4;
	add.f32 	%f49, %f5, %f6;
	setp.gt.f32 	%p2, %f49, 0f447A0000;
	@%p2 bra 	$L__BB0_10;
	sub.f32 	%f50, %f5, %f6;
	add.f32 	%f7, %f50, 0fBF4CCCCD;
	mul.f32 	%f51, %f3, %f4;
	fma.rn.f32 	%f52, %f3, %f4, %f51;
	add.f32 	%f8, %f52, 0f3E1FBE77;
	mul.f32 	%f9, %f7, %f7;
	mul.f32 	%f10, %f8, %f8;
	add.f32 	%f53, %f9, %f10;
	setp.gt.f32 	%p3, %f53, 0f447A0000;
	@%p3 bra 	$L__BB0_10;
	sub.f32 	%f54, %f9, %f10;
	add.f32 	%f11, %f54, 0fBF4CCCCD;
	mul.f32 	%f55, %f7, %f8;
	fma.rn.f32 	%f56, %f7, %f8, %f55;
	add.f32 	%f12, %f56, 0f3E1FBE77;
	mul.f32 	%f13, %f11, %f11;
	mul.f32 	%f14, %f12, %f12;
	add.f32 	%f57, %f13, %f14;
	setp.gt.f32 	%p4, %f57, 0f447A0000;
	@%p4 bra 	$L__BB0_10;
	sub.f32 	%f58, %f13, %f14;
	add.f32 	%f15, %f58, 0fBF4CCCCD;
	mul.f32 	%f59, %f11, %f12;
	fma.rn.f32 	%f60, %f11, %f12, %f59;
	add.f32 	%f16, %f60, 0f3E1FBE77;
	mul.f32 	%f17, %f15, %f15;
	mul.f32 	%f18, %f16, %f16;
	add.f32 	%f61, %f17, %f18;
	setp.gt.f32 	%p5, %f61, 0f447A0000;
	@%p5 bra 	$L__BB0_10;
	sub.f32 	%f62, %f17, %f18;
	add.f32 	%f19, %f62, 0fBF4CCCCD;
	mul.f32 	%f63, %f15, %f16;
	fma.rn.f32 	%f64, %f15, %f16, %f63;
	add.f32 	%f20, %f64, 0f3E1FBE77;
	mul.f32 	%f21, %f19, %f19;
	mul.f32 	%f22, %f20, %f20;
	add.f32 	%f65, %f21, %f22;
	setp.gt.f32 	%p6, %f65, 0f447A0000;
	@%p6 bra 	$L__BB0_10;
	sub.f32 	%f66, %f21, %f22;
	add.f32 	%f23, %f66, 0fBF4CCCCD;
	mul.f32 	%f67, %f19, %f20;
	fma.rn.f32 	%f68, %f19, %f20, %f67;
	add.f32 	%f24, %f68, 0f3E1FBE77;
	mul.f32 	%f25, %f23, %f23;
	mul.f32 	%f26, %f24, %f24;
	add.f32 	%f69, %f25, %f26;
	setp.gt.f32 	%p7, %f69, 0f447A0000;
	@%p7 bra 	$L__BB0_10;
	sub.f32 	%f70, %f25, %f26;
	add.f32 	%f76, %f70, 0fBF4CCCCD;
	mul.f32 	%f71, %f23, %f24;
	fma.rn.f32 	%f72, %f23, %f24, %f71;
	add.f32 	%f75, %f72, 0f3E1FBE77;
	mul.f32 	%f73, %f75, %f75;
	fma.rn.f32 	%f74, %f76, %f76, %f73;
	setp.gt.f32 	%p8, %f74, 0f447A0000;
	@%p8 bra 	$L__BB0_10;
	add.s32 	%r19, %r19, 8;
	setp.eq.s32 	%p9, %r19, 200;
	mov.b32 	%r20, 1;
	@%p9 bra 	$L__BB0_10;
$L__BB0_9:
	mul.f32 	%f40, %f76, %f76;
	mul.f32 	%f41, %f75, %f75;
	sub.f32 	%f42, %f40, %f41;
	add.f32 	%f31, %f42, 0fBF4CCCCD;
	mul.f32 	%f43, %f76, %f75;
	fma.rn.f32 	%f44, %f76, %f75, %f43;
	add.f32 	%f32, %f44, 0f3E1FBE77;
	mul.f32 	%f33, %f31, %f31;
	mul.f32 	%f34, %f32, %f32;
	add.f32 	%f45, %f33, %f34;
	setp.leu.f32 	%p1, %f45, 0f447A0000;
	mov.b32 	%r20, 0;
	@%p1 bra 	$L__BB0_1;
$L__BB0_10:
	st.param.b32 	[func_retval0], %r20;
	ret;

}
.func  (.param .b32 func_retval0) _Z14julia_functionPfiii(
	.param .b64 _Z14julia_functionPfiii_param_0,
	.param .b32 _Z14julia_functionPfiii_param_1,
	.param .b32 _Z14julia_functionPfiii_param_2,
	.param .b32 _Z14julia_functionPfiii_param_3
)
{
	.reg .pred 	%p<10>;
	.reg .b32 	%r<15>;
	.reg .b32 	%f<89>;
	.reg .b64 	%rd<4>;

	ld.param.u64 	%rd1, [_Z14julia_functionPfiii_param_0];
	ld.param.u32 	%r5, [_Z14julia_functionPfiii_param_1];
	ld.param.u32 	%r6, [_Z14julia_functionPfiii_param_2];
	ld.param.u32 	%r7, [_Z14julia_functionPfiii_param_3];
	mad.lo.s32 	%r1, %r7, %r6, %r5;
	sub.s32 	%r8, %r7, %r5;
	cvt.rn.f32.s32 	%f36, %r8;
	mul.f32 	%f37, %f36, 0f3DCCCCCD;
	cvt.rn.f32.s32 	%f38, %r7;
	div.rn.f32 	%f87, %f37, %f38;
	sub.s32 	%r9, %r7, %r6;
	cvt.rn.f32.s32 	%f39, %r9;
	mul.f32 	%f40, %f39, 0f3DCCCCCD;
	div.rn.f32 	%f86, %f40, %f38;
	mov.b32 	%r14, 0;
	bra.uni 	$L__BB1_9;
$L__BB1_1:
	sub.f32 	%f49, %f33, %f34;
	add.f32 	%f3, %f49, 0fBF4CCCCD;
	mul.f32 	%f50, %f31, %f32;
	fma.rn.f32 	%f51, %f31, %f32, %f50;
	add.f32 	%f4, %f51, 0f3E1FBE77;
	mul.f32 	%f5, %f3, %f3;
	mul.f32 	%f6, %f4, %f4;
	add.f32 	%f52, %f5, %f6;
	setp.gt.f32 	%p2, %f52, 0f447A0000;
	@%p2 bra 	$L__BB1_10;
	sub.f32 	%f54, %f5, %f6;
	add.f32 	%f7, %f54, 0fBF4CCCCD;
	mul.f32 	%f55, %f3, %f4;
	fma.rn.f32 	%f56, %f3, %f4, %f55;
	add.f32 	%f8, %f56, 0f3E1FBE77;
	mul.f32 	%f9, %f7, %f7;
	mul.f32 	%f10, %f8, %f8;
	add.f32 	%f57, %f9, %f10;
	setp.gt.f32 	%p3, %f57, 0f447A0000;
	@%p3 bra 	$L__BB1_10;
	sub.f32 	%f59, %f9, %f10;
	add.f32 	%f11, %f59, 0fBF4CCCCD;
	mul.f32 	%f60, %f7, %f8;
	fma.rn.f32 	%f61, %f7, %f8, %f60;
	add.f32 	%f12, %f61, 0f3E1FBE77;
	mul.f32 	%f13, %f11, %f11;
	mul.f32 	%f14, %f12, %f12;
	add.f32 	%f62, %f13, %f14;
	setp.gt.f32 	%p4, %f62, 0f447A0000;
	@%p4 bra 	$L__BB1_10;
	sub.f32 	%f64, %f13, %f14;
	add.f32 	%f15, %f64, 0fBF4CCCCD;
	mul.f32 	%f65, %f11, %f12;
	fma.rn.f32 	%f66, %f11, %f12, %f65;
	add.f32 	%f16, %f66, 0f3E1FBE77;
	mul.f32 	%f17, %f15, %f15;
	mul.f32 	%f18, %f16, %f16;
	add.f32 	%f67, %f17, %f18;
	setp.gt.f32 	%p5, %f67, 0f447A0000;
	@%p5 bra 	$L__BB1_10;
	sub.f32 	%f69, %f17, %f18;
	add.f32 	%f19, %f69, 0fBF4CCCCD;
	mul.f32 	%f70, %f15, %f16;
	fma.rn.f32 	%f71, %f15, %f16, %f70;
	add.f32 	%f20, %f71, 0f3E1FBE77;
	mul.f32 	%f21, %f19, %f19;
	mul.f32 	%f22, %f20, %f20;
	add.f32 	%f72, %f21, %f22;
	setp.gt.f32 	%p6, %f72, 0f447A0000;
	@%p6 bra 	$L__BB1_10;
	sub.f32 	%f74, %f21, %f22;
	add.f32 	%f23, %f74, 0fBF4CCCCD;
	mul.f32 	%f75, %f19, %f20;
	fma.rn.f32 	%f76, %f19, %f20, %f75;
	add.f32 	%f24, %f76, 0f3E1FBE77;
	mul.f32 	%f25, %f23, %f23;
	mul.f32 	%f26, %f24, %f24;
	add.f32 	%f77, %f25, %f26;
	setp.gt.f32 	%p7, %f77, 0f447A0000;
	@%p7 bra 	$L__BB1_10;
	sub.f32 	%f79, %f25, %f26;
	add.f32 	%f87, %f79, 0fBF4CCCCD;
	mul.f32 	%f80, %f23, %f24;
	fma.rn.f32 	%f81, %f23, %f24, %f80;
	add.f32 	%f86, %f81, 0f3E1FBE77;
	mul.f32 	%f82, %f86, %f86;
	fma.rn.f32 	%f83, %f87, %f87, %f82;
	setp.gt.f32 	%p8, %f83, 0f447A0000;
	@%p8 bra 	$L__BB1_10;
	add.s32 	%r14, %r14, 8;
	setp.eq.s32 	%p9, %r14, 200;
	mov.f32 	%f88, 0f437F0000;
	@%p9 bra 	$L__BB1_10;
$L__BB1_9:
	mul.f32 	%f42, %f87, %f87;
	mul.f32 	%f43, %f86, %f86;
	sub.f32 	%f44, %f42, %f43;
	add.f32 	%f31, %f44, 0fBF4CCCCD;
	mul.f32 	%f45, %f87, %f86;
	fma.rn.f32 	%f46, %f87, %f86, %f45;
	add.f32 	%f32, %f46, 0f3E1FBE77;
	mul.f32 	%f33, %f31, %f31;
	mul.f32 	%f34, %f32, %f32;
	add.f32 	%f47, %f33, %f34;
	setp.leu.f32 	%p1, %f47, 0f447A0000;
	mov.f32 	%f88, 0f00000000;
	@%p1 bra 	$L__BB1_1;
$L__BB1_10:
	shl.b32 	%r10, %r1, 2;
	mul.wide.s32 	%rd2, %r10, 4;
	add.s64 	%rd3, %rd1, %rd2;
	st.f32 	[%rd3], %f88;
	mov.b32 	%r11, 0;
	st.u32 	[%rd3+4], %r11;
	st.u32 	[%rd3+8], %r11;
	mov.b32 	%r12, 1132396544;
	st.u32 	[%rd3+12], %r12;
	mov.b32 	%r13, 1;
	st.param.b32 	[func_retval0], %r13;
	ret;

}
	// .globl	_Z27mapgen2D_xy_1para_noret_kerPfiiPFiS_iiiE
.visible .entry _Z27mapgen2D_xy_1para_noret_kerPfiiPFiS_iiiE(
	.param .u64 .ptr .align 1 _Z27mapgen2D_xy_1para_noret_kerPfiiPFiS_iiiE_param_0,
	.param .u32 _Z27mapgen2D_xy_1para_noret_kerPfiiPFiS_iiiE_param_1,
	.param .u32 _Z27mapgen2D_xy_1para_noret_kerPfiiPFiS_iiiE_param_2,
	.param .u64 .ptr .align 1 _Z27mapgen2D_xy_1para_noret_kerPfiiPFiS_iiiE_param_3
)
{
	.reg .pred 	%p<2>;
	.reg .b32 	%r<16>;
	.reg .b64 	%rd<3>;

	ld.param.u64 	%rd1, [_Z27mapgen2D_xy_1para_noret_kerPfiiPFiS_iiiE_param_0];
	ld.param.u32 	%r3, [_Z27mapgen2D_xy_1para_noret_kerPfiiPFiS_iiiE_param_1];
	ld.param.u32 	%r4, [_Z27mapgen2D_xy_1para_noret_kerPfiiPFiS_iiiE_param_2];
	ld.param.u64 	%rd2, [_Z27mapgen2D_xy_1para_noret_kerPfiiPFiS_iiiE_param_3];
	mov.u32 	%r6, %ctaid.x;
	mov.u32 	%r7, %ntid.x;
	mov.u32 	%r8, %tid.x;
	mad.lo.s32 	%r1, %r6, %r7, %r8;
	mov.u32 	%r9, %ctaid.y;
	mov.u32 	%r10, %ntid.y;
	mov.u32 	%r11, %tid.y;
	mad.lo.s32 	%r12, %r9, %r10, %r11;
	max.s32 	%r13, %r1, %r12;
	setp.ge.s32 	%p1, %r13, %r4;
	@%p1 bra 	$L__BB2_2;
	{ // callseq 0, 0
	.param .b64 param0;
	st.param.b64 	[param0], %rd1;
	.param .b32 param1;
	st.param.b32 	[param1], %r1;
	.param .b32 param2;
	st.param.b32 	[param2], %r12;
	.param .b32 param3;
	st.param.b32 	[param3], %r3;
	.param .b32 retval0;
	prototype_0 : .callprototype (.param .b32 _) _ (.param .b64 _, .param .b32 _, .param .b32 _, .param .b32 _);
	call (retval0), 
	%rd2, 
	(
	param0, 
	param1, 
	param2, 
	param3
	)
	, prototype_0;
	ld.param.b32 	%r14, [retval0];
	} // callseq 0
$L__BB2_2:
	ret;

}


// ===== COMPILED SASS (sm_100) =====

	.target	sm_100

	.elftype	@"ET_EXEC"


//--------------------- .note.nv.tkinfo           --------------------------
	.section	.note.nv.tkinfo,"",@"SHT_NOTE"
	.sectionflags	@"SHF_NOTE_NV_TKINFO"
	.tkinfo
        /*0018*/ 	.word	0x00000002
        /*0030*/ 	.string	""
        /*0030*/ 	.string	"ptxas"
        /*0030*/ 	.string	"Cuda compilation tools, release 13.0, V13.0.88"
        /*0030*/ 	.string	"Build cuda_13.0.r13.0/compiler.36424714_0"
        /*0030*/ 	.string	"-arch sm_100 -m 64 "



//--------------------- .note.nv.cuinfo           --------------------------
	.section	.note.nv.cuinfo,"",@"SHT_NOTE"
	.sectionflags	@"SHF_NOTE_NV_CUINFO"
        /*0018*/ 	.short	0x0002
        /*001a*/ 	.short	0x0064
        /*001c*/ 	.short	0x0082
	.zero		2


//--------------------- .nv.info                  --------------------------
	.section	.nv.info,"",@"SHT_CUDA_INFO"
	.align	4


	//----- nvinfo : EIATTR_REGCOUNT
	.align		4
        /*0000*/ 	.byte	0x04, 0x2f
        /*0002*/ 	.short	(.L_3 - .L_2)
	.align		4
.L_2:
        /*0004*/ 	.word	index@(_Z27mapgen2D_xy_1para_noret_kerPfiiPFiS_iiiE)
        /*0008*/ 	.word	0x0000001a


	//----- nvinfo : EIATTR_FRAME_SIZE
	.align		4
.L_3:
        /*000c*/ 	.byte	0x04, 0x11
        /*000e*/ 	.short	(.L_5 - .L_4)
	.align		4
.L_4:
        /*0010*/ 	.word	index@($__internal_0_$__cuda_sm3x_div_rn_noftz_f32_slowpath)
        /*0014*/ 	.word	0x00000030


	//----- nvinfo : EIATTR_FRAME_SIZE
	.align		4
.L_5:
        /*0018*/ 	.byte	0x04, 0x11
        /*001a*/ 	.short	(.L_7 - .L_6)
	.align		4
.L_6:
        /*001c*/ 	.word	index@($_Z27mapgen2D_xy_1para_noret_kerPfiiPFiS_iiiE$_Z5juliaiii)
        /*0020*/ 	.word	0x00000030


	//----- nvinfo : EIATTR_FRAME_SIZE
	.align		4
.L_7:
        /*0024*/ 	.byte	0x04, 0x11
        /*0026*/ 	.short	(.L_9 - .L_8)
	.align		4
.L_8:
        /*0028*/ 	.word	index@($_Z27mapgen2D_xy_1para_noret_kerPfiiPFiS_iiiE$_Z14julia_functionPfiii)
        /*002c*/ 	.word	0x00000030


	//----- nvinfo : EIATTR_FRAME_SIZE
	.align		4
.L_9:
        /*0030*/ 	.byte	0x04, 0x11
        /*0032*/ 	.short	(.L_11 - .L_10)
	.align		4
.L_10:
        /*0034*/ 	.word	index@(_Z27mapgen2D_xy_1para_noret_kerPfiiPFiS_iiiE)
        /*0038*/ 	.word	0x00000030


	//----- nvinfo : EIATTR_MIN_STACK_SIZE
	.align		4
.L_11:
        /*003c*/ 	.byte	0x04, 0x12
        /*003e*/ 	.short	(.L_13 - .L_12)
	.align		4
.L_12:
        /*0040*/ 	.word	index@(_Z27mapgen2D_xy_1para_noret_kerPfiiPFiS_iiiE)
        /*0044*/ 	.word	0x00000030
.L_13:


//--------------------- .nv.compat                --------------------------
	.section	.nv.compat,"",@"SHT_CUDA_COMPAT_INFO"
	.align	4
        /*0000*/ 	.byte	0x02, 0x09, 0x00, 0x00, 0x02, 0x02, 0x01, 0x00, 0x02, 0x05, 0x05, 0x00, 0x03, 0x07, 0x01, 0x01
        /*0010*/ 	.byte	0x02, 0x03, 0x00, 0x00, 0x02, 0x06, 0x01, 0x00, 0x04, 0x0b, 0x08, 0x00, 0x01, 0x00, 0x00, 0x00
        /*0020*/ 	.byte	0x00, 0x00, 0x00, 0x00


//--------------------- .nv.info._Z27mapgen2D_xy_1para_noret_kerPfiiPFiS_iiiE --------------------------
	.section	.nv.info._Z27mapgen2D_xy_1para_noret_kerPfiiPFiS_iiiE,"",@"SHT_CUDA_INFO"
	.sectionflags	@""
	.align	4


	//----- nvinfo : EIATTR_CUDA_API_VERSION
	.align		4
        /*0000*/ 	.byte	0x04, 0x37
        /*0002*/ 	.short	(.L_15 - .L_14)
.L_14:
        /*0004*/ 	.word	0x00000082


	//----- nvinfo : EIATTR_KPARAM_INFO
	.align		4
.L_15:
        /*0008*/ 	.byte	0x04, 0x17
        /*000a*/ 	.short	(.L_17 - .L_16)
.L_16:
        /*000c*/ 	.word	0x00000000
        /*0010*/ 	.short	0x0003
        /*0012*/ 	.short	0x0010
        /*0014*/ 	.byte	0x00, 0xf5, 0x21, 0x00


	//----- nvinfo : EIATTR_KPARAM_INFO
	.align		4
.L_17:
        /*0018*/ 	.byte	0x04, 0x17
        /*001a*/ 	.short	(.L_19 - .L_18)
.L_18:
        /*001c*/ 	.word	0x00000000
        /*0020*/ 	.short	0x0002
        /*0022*/ 	.short	0x000c
        /*0024*/ 	.byte	0x00, 0xf0, 0x11, 0x00


	//----- nvinfo : EIATTR_KPARAM_INFO
	.align		4
.L_19:
        /*0028*/ 	.byte	0x04, 0x17
        /*002a*/ 	.short	(.L_21 - .L_20)
.L_20:
        /*002c*/ 	.word	0x00000000
        /*0030*/ 	.short	0x0001
        /*0032*/ 	.short	0x0008
        /*0034*/ 	.byte	0x00, 0xf0, 0x11, 0x00


	//----- nvinfo : EIATTR_KPARAM_INFO
	.align		4
.L_21:
        /*0038*/ 	.byte	0x04, 0x17
        /*003a*/ 	.short	(.L_23 - .L_22)
.L_22:
        /*003c*/ 	.word	0x00000000
        /*0040*/ 	.short	0x0000
        /*0042*/ 	.short	0x0000
        /*0044*/ 	.byte	0x00, 0xf5, 0x21, 0x00


	//----- nvinfo : EIATTR_SPARSE_MMA_MASK
	.align		4
.L_23:
        /*0048*/ 	.byte	0x03, 0x50
        /*004a*/ 	.short	0x0000


	//----- nvinfo : EIATTR_MAXREG_COUNT
	.align		4
        /*004c*/ 	.byte	0x03, 0x1b
        /*004e*/ 	.short	0x00ff


	//----- nvinfo : EIATTR_MERCURY_ISA_VERSION
	.align		4
        /*0050*/ 	.byte	0x03, 0x5f
        /*0052*/ 	.short	0x0101


	//----- nvinfo : EIATTR_VRC_CTA_INIT_COUNT
	.align		4
        /*0054*/ 	.byte	0x02, 0x4a
	.zero		1
	.zero		1


	//----- nvinfo : EIATTR_EXIT_INSTR_OFFSETS
	.align		4
        /*0058*/ 	.byte	0x04, 0x1c
        /*005a*/ 	.short	(.L_25 - .L_24)


	//   ....[0]....
.L_24:
        /*005c*/ 	.word	0x000000c0


	//   ....[1]....
        /*0060*/ 	.word	0x00000160


	//----- nvinfo : EIATTR_CRS_STACK_SIZE
	.align		4
.L_25:
        /*0064*/ 	.byte	0x04, 0x1e
        /*0066*/ 	.short	(.L_27 - .L_26)
.L_26:
        /*0068*/ 	.word	0x00000000


	//----- nvinfo : EIATTR_CBANK_PARAM_SIZE
	.align		4
.L_27:
        /*006c*/ 	.byte	0x03, 0x19
        /*006e*/ 	.short	0x0018


	//----- nvinfo : EIATTR_PARAM_CBANK
	.align		4
        /*0070*/ 	.byte	0x04, 0x0a
        /*0072*/ 	.short	(.L_29 - .L_28)
	.align		4
.L_28:
        /*0074*/ 	.word	index@(.nv.constant0._Z27mapgen2D_xy_1para_noret_kerPfiiPFiS_iiiE)
        /*0078*/ 	.short	0x0380
        /*007a*/ 	.short	0x0018


	//----- nvinfo : EIATTR_SW_WAR
	.align		4
.L_29:
        /*007c*/ 	.byte	0x04, 0x36
        /*007e*/ 	.short	(.L_31 - .L_30)
.L_30:
        /*0080*/ 	.word	0x00000008
.L_31:


//--------------------- .nv.callgraph             --------------------------
	.section	.nv.callgraph,"",@"SHT_CUDA_CALLGRAPH"
	.align	4
	.sectionentsize	8
	.align		4
        /*0000*/ 	.word	0x00000000
	.align		4
        /*0004*/ 	.word	0xffffffff
	.align		4
        /*0008*/ 	.word	0x00000000
	.align		4
        /*000c*/ 	.word	0xfffffffe
	.align		4
        /*0010*/ 	.word	0x00000000
	.align		4
        /*0014*/ 	.word	0xfffffffd
	.align		4
        /*0018*/ 	.word	0x00000000
	.align		4
        /*001c*/ 	.word	0xfffffffc


//--------------------- .nv.constant4             --------------------------
	.section	.nv.constant4,"a",@progbits
	.align	8
	.align		8
.nv.constant4:
        /*0000*/ 	.dword	julia_ptr
	.align		8
        /*0008*/ 	.dword	julia_function_ptr


//--------------------- .text._Z27mapgen2D_xy_1para_noret_kerPfiiPFiS_iiiE --------------------------
	.section	.text._Z27mapgen2D_xy_1para_noret_kerPfiiPFiS_iiiE,"ax",@progbits
	.align	128
        .global         _Z27mapgen2D_xy_1para_noret_kerPfiiPFiS_iiiE
        .type           _Z27mapgen2D_xy_1para_noret_kerPfiiPFiS_iiiE,@function
        .size           _Z27mapgen2D_xy_1para_noret_kerPfiiPFiS_iiiE,(.L_x_28 - _Z27mapgen2D_xy_1para_noret_kerPfiiPFiS_iiiE)
        .other          _Z27mapgen2D_xy_1para_noret_kerPfiiPFiS_iiiE,@"STO_CUDA_ENTRY STV_DEFAULT"
_Z27mapgen2D_xy_1para_noret_kerPfiiPFiS_iiiE:
.text._Z27mapgen2D_xy_1para_noret_kerPfiiPFiS_iiiE:
[----:B------:R-:W0:Y:S01]  /*0000*/  LDC R1, c[0x0][0x37c] ;  /* 0x0000df00ff017b82 */ /* 0x000e220000000800 */
[----:B------:R-:W1:Y:S07]  /*0010*/  S2R R3, SR_TID.X ;  /* 0x0000000000037919 */ /* 0x000e6e0000002100 */
[----:B------:R-:W1:Y:S01]  /*0020*/  LDC R6, c[0x0][0x360] ;  /* 0x0000d800ff067b82 */ /* 0x000e620000000800 */
[----:B------:R-:W2:Y:S01]  /*0030*/  LDCU UR6, c[0x0][0x38c] ;  /* 0x00007180ff0677ac */ /* 0x000ea20008000800 */
[----:B------:R-:W3:Y:S06]  /*0040*/  S2R R0, SR_TID.Y ;  /* 0x0000000000007919 */ /* 0x000eec0000002200 */
[----:B------:R-:W1:Y:S08]  /*0050*/  S2UR UR4, SR_CTAID.X ;  /* 0x00000000000479c3 */ /* 0x000e700000002500 */
[----:B------:R-:W3:Y:S08]  /*0060*/  S2UR UR5, SR_CTAID.Y ;  /* 0x00000000000579c3 */ /* 0x000ef00000002600 */
[----:B------:R-:W3:Y:S01]  /*0070*/  LDC R7, c[0x0][0x364] ;  /* 0x0000d900ff077b82 */ /* 0x000ee20000000800 */
[----:B-1----:R-:W-:-:S02]  /*0080*/  IMAD R6, R6, UR4, R3 ;  /* 0x0000000406067c24 */ /* 0x002fc4000f8e0203 */
[----:B---3--:R-:W-:-:S05]  /*0090*/  IMAD R7, R7, UR5, R0 ;  /* 0x0000000507077c24 */ /* 0x008fca000f8e0200 */
[----:B------:R-:W-:-:S04]  /*00a0*/  VIMNMX R0, PT, PT, R6, R7, !PT ;  /* 0x0000000706007248 */ /* 0x000fc80007fe0100 */
[----:B--2---:R-:W-:-:S13]  /*00b0*/  ISETP.GE.AND P0, PT, R0, UR6, PT ;  /* 0x0000000600007c0c */ /* 0x004fda000bf06270 */
[----:B0-----:R-:W-:Y:S05]  /*00c0*/  @P0 EXIT ;  /* 0x000000000000094d */ /* 0x001fea0003800000 */
[----:B------:R-:W0:Y:S01]  /*00d0*/  LDC.64 R2, c[0x0][0x390] ;  /* 0x0000e400ff027b82 */ /* 0x000e220000000a00 */
[----:B------:R-:W1:Y:S01]  /*00e0*/  LDCU.64 UR4, c[0x0][0x380] ;  /* 0x00007000ff0477ac */ /* 0x000e620008000a00 */
[----:B------:R-:W-:Y:S01]  /*00f0*/  HFMA2 R21, -RZ, RZ, 0, 0 ;  /* 0x00000000ff157431 */ /* 0x000fe200000001ff */
[----:B------:R-:W-:Y:S01]  /*0100*/  MOV R20, 0x160 ;  /* 0x0000016000147802 */ /* 0x000fe20000000f00 */
[----:B------:R-:W2:Y:S01]  /*0110*/  LDCU UR6, c[0x0][0x388] ;  /* 0x00007100ff0677ac */ /* 0x000ea20008000800 */
[----:B-1----:R-:W-:Y:S02]  /*0120*/  MOV R4, UR4 ;  /* 0x0000000400047c02 */ /* 0x002fe40008000f00 */
[----:B------:R-:W-:Y:S02]  /*0130*/  MOV R5, UR5 ;  /* 0x0000000500057c02 */ /* 0x000fe40008000f00 */
[----:B--2---:R-:W-:-:S07]  /*0140*/  MOV R8, UR6 ;  /* 0x0000000600087c02 */ /* 0x004fce0008000f00 */
[----:B0-----:R-:W-:Y:S05]  /*0150*/  CALL.REL.NOINC R2 `(_Z27mapgen2D_xy_1para_noret_kerPfiiPFiS_iiiE) ;  /* 0xfffffffc02a87344 */ /* 0x001fea0003c3ffff */
[----:B------:R-:W-:Y:S05]  /*0160*/  EXIT ;  /* 0x000000000000794d */ /* 0x000fea0003800000 */
        .type           $_Z27mapgen2D_xy_1para_noret_kerPfiiPFiS_iiiE$_Z14julia_functionPfiii,@function
        .size           $_Z27mapgen2D_xy_1para_noret_kerPfiiPFiS_iiiE$_Z14julia_functionPfiii,($_Z27mapgen2D_xy_1para_noret_kerPfiiPFiS_iiiE$_Z5juliaiii - $_Z27mapgen2D_xy_1para_noret_kerPfiiPFiS_iiiE$_Z14julia_functionPfiii)
$_Z27mapgen2D_xy_1para_noret_kerPfiiPFiS_iiiE$_Z14julia_functionPfiii:
[----:B------:R-:W-:-:S05]  /*0170*/  IADD3 R1, PT, PT, R1, -0x28, RZ ;  /* 0xffffffd801017810 */ /* 0x000fca0007ffe0ff */
[----:B------:R-:W-:Y:S04]  /*0180*/  STL [R1+0x18], R21 ;  /* 0x0000181501007387 */ /* 0x000fe80000100800 */
[----:B------:R-:W-:Y:S04]  /*0190*/  STL [R1+0x14], R20 ;  /* 0x0000141401007387 */ /* 0x000fe80000100800 */
[----:B------:R-:W-:Y:S04]  /*01a0*/  STL [R1+0x4], R16 ;  /* 0x0000041001007387 */ /* 0x000fe80000100800 */
[----:B------:R-:W-:Y:S04]  /*01b0*/  STL [R1], R2 ;  /* 0x0000000201007387 */ /* 0x000fe80000100800 */
[----:B------:R0:W-:Y:S04]  /*01c0*/  STL [R1+0x10], R19 ;  /* 0x0000101301007387 */ /* 0x0001e80000100800 */
[----:B------:R1:W-:Y:S04]  /*01d0*/  STL [R1+0x20], R23 ;  /* 0x0000201701007387 */ /* 0x0003e80000100800 */
[----:B------:R2:W-:Y:S01]  /*01e0*/  STL [R1+0x1c], R22 ;  /* 0x00001c1601007387 */ /* 0x0005e20000100800 */
[----:B0-----:R-:W0:Y:S05]  /*01f0*/  BMOV.32.CLEAR R19, B6 ;  /* 0x0000000006137355 */ /* 0x001e2a0000100000 */
[----:B------:R3:W-:Y:S01]  /*0200*/  STL [R1+0xc], R18 ;  /* 0x00000c1201007387 */ /* 0x0007e20000100800 */
[----:B-1----:R-:W-:-:S02]  /*0210*/  MOV R23, R5 ;  /* 0x0000000500177202 */ /* 0x002fc40000000f00 */
[----:B--2---:R-:W-:Y:S01]  /*0220*/  MOV R22, R4 ;  /* 0x0000000400167202 */ /* 0x004fe20000000f00 */
[----:B------:R1:W-:Y:S01]  /*0230*/  STL [R1+0x8], R17 ;  /* 0x0000081101007387 */ /* 0x0003e20000100800 */
[----:B---3--:R-:W-:Y:S02]  /*0240*/  MOV R18, R7 ;  /* 0x0000000700127202 */ /* 0x008fe40000000f00 */
[----:B-1----:R-:W-:-:S04]  /*0250*/  MOV R17, R8 ;  /* 0x0000000800117202 */ /* 0x002fc80000000f00 */
[-C--:B------:R-:W-:Y:S01]  /*0260*/  I2FP.F32.S32 R2, R17.reuse ;  /* 0x0000001100027245 */ /* 0x080fe20000201400 */
[----:B------:R-:W-:Y:S01]  /*0270*/  BSSY.RECONVERGENT B6, `(.L_x_0) ;  /* 0x0000012000067945 */ /* 0x000fe20003800200 */
[-C--:B------:R-:W-:Y:S01]  /*0280*/  IADD3 R0, PT, PT, -R6, R17.reuse, RZ ;  /* 0x0000001106007210 */ /* 0x080fe20007ffe1ff */
[----:B------:R-:W-:Y:S01]  /*0290*/  IMAD R16, R18, R17, R6 ;  /* 0x0000001112107224 */ /* 0x000fe200078e0206 */
[----:B------:R-:W1:Y:S02]  /*02a0*/  MUFU.RCP R5, R2 ;  /* 0x0000000200057308 */ /* 0x000e640000001000 */
[----:B------:R-:W-:-:S05]  /*02b0*/  I2FP.F32.S32 R0, R0 ;  /* 0x0000000000007245 */ /* 0x000fca0000201400 */
[----:B------:R-:W-:-:S04]  /*02c0*/  FMUL R3, R0, 0.10000000149011611938 ;  /* 0x3dcccccd00037820 */ /* 0x000fc80000400000 */
[----:B------:R-:W2:Y:S01]  /*02d0*/  FCHK P0, R3, R2 ;  /* 0x0000000203007302 */ /* 0x000ea20000000000 */
[----:B-1----:R-:W-:-:S04]  /*02e0*/  FFMA R4, -R2, R5, 1 ;  /* 0x3f80000002047423 */ /* 0x002fc80000000105 */
[----:B------:R-:W-:-:S04]  /*02f0*/  FFMA R4, R5, R4, R5 ;  /* 0x0000000405047223 */ /* 0x000fc80000000005 */
[----:B------:R-:W-:-:S04]  /*0300*/  FFMA R5, R3, R4, RZ ;  /* 0x0000000403057223 */ /* 0x000fc800000000ff */
[----:B------:R-:W-:-:S04]  /*0310*/  FFMA R0, -R2, R5, R3 ;  /* 0x0000000502007223 */ /* 0x000fc80000000103 */
[----:B------:R-:W-:Y:S01]  /*0320*/  FFMA R4, R4, R0, R5 ;  /* 0x0000000004047223 */ /* 0x000fe20000000005 */
[----:B0-2---:R-:W-:Y:S06]  /*0330*/  @!P0 BRA `(.L_x_1) ;  /* 0x0000000000148947 */ /* 0x005fec0003800000 */
[----:B------:R-:W-:Y:S01]  /*0340*/  HFMA2 R21, -RZ, RZ, 0, 0 ;  /* 0x00000000ff157431 */ /* 0x000fe200000001ff */
[----:B------:R-:W-:Y:S02]  /*0350*/  MOV R4, R3 ;  /* 0x0000000300047202 */ /* 0x000fe40000000f00 */
[----:B------:R-:W-:Y:S02]  /*0360*/  MOV R5, R2 ;  /* 0x0000000200057202 */ /* 0x000fe40000000f00 */
[----:B------:R-:W-:-:S07]  /*0370*/  MOV R20, 0x390 ;  /* 0x0000039000147802 */ /* 0x000fce0000000f00 */
[----:B------:R-:W-:Y:S05]  /*0380*/  CALL.REL.NOINC `($__internal_0_$__cuda_sm3x_div_rn_noftz_f32_slowpath) ;  /* 0x0000001000987944 */ /* 0x000fea0003c00000 */
.L_x_1:
[----:B------:R-:W-:Y:S05]  /*0390*/  BSYNC.RECONVERGENT B6 ;  /* 0x0000000000067941 */ /* 0x000fea0003800200 */
.L_x_0:
[----:B------:R-:W0:Y:S01]  /*03a0*/  MUFU.RCP R5, R2 ;  /* 0x0000000200057308 */ /* 0x000e220000001000 */
[----:B------:R-:W-:Y:S01]  /*03b0*/  IADD3 R17, PT, PT, -R18, R17, RZ ;  /* 0x0000001112117210 */ /* 0x000fe20007ffe1ff */
[----:B------:R-:W-:Y:S03]  /*03c0*/  BSSY.RECONVERGENT B6, `(.L_x_2) ;  /* 0x0000010000067945 */ /* 0x000fe60003800200 */
[----:B------:R-:W-:Y:S02]  /*03d0*/  I2FP.F32.S32 R3, R17 ;  /* 0x0000001100037245 */ /* 0x000fe40000201400 */
[----:B------:R-:W-:-:S03]  /*03e0*/  MOV R17, R4 ;  /* 0x0000000400117202 */ /* 0x000fc60000000f00 */
[----:B------:R-:W-:-:S04]  /*03f0*/  FMUL R3, R3, 0.10000000149011611938 ;  /* 0x3dcccccd03037820 */ /* 0x000fc80000400000 */
[----:B------:R-:W1:Y:S01]  /*0400*/  FCHK P0, R3, R2 ;  /* 0x0000000203007302 */ /* 0x000e620000000000 */
[----:B0-----:R-:W-:-:S04]  /*0410*/  FFMA R0, -R2, R5, 1 ;  /* 0x3f80000002007423 */ /* 0x001fc80000000105 */
[----:B------:R-:W-:-:S04]  /*0420*/  FFMA R0, R5, R0, R5 ;  /* 0x0000000005007223 */ /* 0x000fc80000000005 */
[----:B------:R-:W-:-:S04]  /*0430*/  FFMA R5, R0, R3, RZ ;  /* 0x0000000300057223 */ /* 0x000fc800000000ff */
[----:B------:R-:W-:-:S04]  /*0440*/  FFMA R6, -R2, R5, R3 ;  /* 0x0000000502067223 */ /* 0x000fc80000000103 */
[----:B------:R-:W-:Y:S01]  /*0450*/  FFMA R4, R0, R6, R5 ;  /* 0x0000000600047223 */ /* 0x000fe20000000005 */
[----:B-1----:R-:W-:Y:S06]  /*0460*/  @!P0 BRA `(.L_x_3) ;  /* 0x0000000000148947 */ /* 0x002fec0003800000 */
[----:B------:R-:W-:Y:S01]  /*0470*/  HFMA2 R21, -RZ, RZ, 0, 0 ;  /* 0x00000000ff157431 */ /* 0x000fe200000001ff */
[----:B------:R-:W-:Y:S02]  /*0480*/  MOV R4, R3 ;  /* 0x0000000300047202 */ /* 0x000fe40000000f00 */
[----:B------:R-:W-:Y:S02]  /*0490*/  MOV R5, R2 ;  /* 0x0000000200057202 */ /* 0x000fe40000000f00 */
[----:B------:R-:W-:-:S07]  /*04a0*/  MOV R20, 0x4c0 ;  /* 0x000004c000147802 */ /* 0x000fce0000000f00 */
[----:B------:R-:W-:Y:S05]  /*04b0*/  CALL.REL.NOINC `($__internal_0_$__cuda_sm3x_div_rn_noftz_f32_slowpath) ;  /* 0x00000010004c7944 */ /* 0x000fea0003c00000 */
.L_x_3:
[----:B------:R-:W-:Y:S05]  /*04c0*/  BSYNC.RECONVERGENT B6 ;  /* 0x0000000000067941 */ /* 0x000fea0003800200 */
.L_x_2:
[----:B------:R-:W0:Y:S01]  /*04d0*/  LDC.64 R6, c[0x0][0x358] ;  /* 0x0000d600ff067b82 */ /* 0x000e220000000a00 */
[----:B------:R-:W-:Y:S01]  /*04e0*/  BSSY.RECONVERGENT B0, `(.L_x_4) ;  /* 0x0000057000007945 */ /* 0x000fe20003800200 */
[----:B------:R-:W-:-:S07]  /*04f0*/  MOV R5, RZ ;  /* 0x000000ff00057202 */ /* 0x000fce0000000f00 */
.L_x_6:
[C---:B------:R-:W-:Y:S01]  /*0500*/  FMUL R0, R4.reuse, R4 ;  /* 0x0000000404007220 */ /* 0x040fe20000400000 */
[----:B------:R-:W-:-:S03]  /*0510*/  FMUL R3, R4, R17 ;  /* 0x0000001104037220 */ /* 0x000fc60000400000 */
[-C--:B------:R-:W-:Y:S01]  /*0520*/  FFMA R0, R17, R17.reuse, -R0 ;  /* 0x0000001111007223 */ /* 0x080fe20000000800 */
[----:B------:R-:W-:-:S03]  /*0530*/  FFMA R3, R4, R17, R3 ;  /* 0x0000001104037223 */ /* 0x000fc60000000003 */
[----:B------:R-:W-:Y:S01]  /*0540*/  FADD R4, R0, -0.80000001192092895508 ;  /* 0xbf4ccccd00047421 */ /* 0x000fe20000000000 */
[----:B------:R-:W-:-:S03]  /*0550*/  FADD R9, R3, 0.15600000321865081787 ;  /* 0x3e1fbe7703097421 */ /* 0x000fc60000000000 */
[----:B------:R-:W-:Y:S01]  /*0560*/  FMUL R2, R4, R4 ;  /* 0x0000000404027220 */ /* 0x000fe20000400000 */
[----:B------:R-:W-:-:S04]  /*0570*/  FMUL R11, R9, R9 ;  /* 0x00000009090b7220 */ /* 0x000fc80000400000 */
[----:B------:R-:W-:-:S05]  /*0580*/  FADD R0, R2, R11 ;  /* 0x0000000b02007221 */ /* 0x000fca0000000000 */
[----:B------:R-:W-:Y:S01]  /*0590*/  FSETP.GT.AND P0, PT, R0, 1000, PT ;  /* 0x447a00000000780b */ /* 0x000fe20003f04000 */
[----:B------:R-:W-:-:S12]  /*05a0*/  HFMA2 R0, -RZ, RZ, 0, 0 ;  /* 0x00000000ff007431 */ /* 0x000fd800000001ff */
[----:B------:R-:W-:Y:S05]  /*05b0*/  @P0 BRA `(.L_x_5) ;  /* 0x0000000400240947 */ /* 0x000fea0003800000 */
[----:B------:R-:W-:Y:S01]  /*05c0*/  FMUL R3, R4, R9 ;  /* 0x0000000904037220 */ /* 0x000fe20000400000 */
[----:B------:R-:W-:-:S03]  /*05d0*/  FADD R2, R2, -R11 ;  /* 0x8000000b02027221 */ /* 0x000fc60000000000 */
[----:B------:R-:W-:Y:S01]  /*05e0*/  FFMA R3, R4, R9, R3 ;  /* 0x0000000904037223 */ /* 0x000fe20000000003 */
[----:B------:R-:W-:-:S03]  /*05f0*/  FADD R4, R2, -0.80000001192092895508 ;  /* 0xbf4ccccd02047421 */ /* 0x000fc60000000000 */
[----:B------:R-:W-:Y:S01]  /*0600*/  FADD R9, R3, 0.15600000321865081787 ;  /* 0x3e1fbe7703097421 */ /* 0x000fe20000000000 */
[----:B------:R-:W-:-:S03]  /*0610*/  FMUL R2, R4, R4 ;  /* 0x0000000404027220 */ /* 0x000fc60000400000 */
[----:B------:R-:W-:-:S04]  /*0620*/  FMUL R11, R9, R9 ;  /* 0x00000009090b7220 */ /* 0x000fc80000400000 */
[----:B------:R-:W-:-:S05]  /*0630*/  FADD R3, R2, R11 ;  /* 0x0000000b02037221 */ /* 0x000fca0000000000 */
[----:B------:R-:W-:-:S13]  /*0640*/  FSETP.GT.AND P0, PT, R3, 1000, PT ;  /* 0x447a00000300780b */ /* 0x000fda0003f04000 */
        /* <DEDUP_REMOVED lines=51> */
[----:B------:R-:W-:-:S04]  /*0980*/  FMUL R2, R9, R4 ;  /* 0x0000000409027220 */ /* 0x000fc80000400000 */
[----:B------:R-:W-:Y:S01]  /*0990*/  FFMA R3, R9, R4, R2 ;  /* 0x0000000409037223 */ /* 0x000fe20000000002 */
[----:B------:R-:W-:-:S03]  /*09a0*/  FADD R2, R8, -R11 ;  /* 0x8000000b08027221 */ /* 0x000fc60000000000 */
[----:B------:R-:W-:Y:S01]  /*09b0*/  FADD R4, R3, 0.15600000321865081787 ;  /* 0x3e1fbe7703047421 */ /* 0x000fe20000000000 */
[----:B------:R-:W-:-:S03]  /*09c0*/  FADD R17, R2, -0.80000001192092895508 ;  /* 0xbf4ccccd02117421 */ /* 0x000fc60000000000 */
[----:B------:R-:W-:-:S04]  /*09d0*/  FMUL R2, R4, R4 ;  /* 0x0000000404027220 */ /* 0x000fc80000400000 */
[----:B------:R-:W-:-:S05]  /*09e0*/  FFMA R2, R17, R17, R2 ;  /* 0x0000001111027223 */ /* 0x000fca0000000002 */
[----:B------:R-:W-:-:S13]  /*09f0*/  FSETP.GT.AND P0, PT, R2, 1000, PT ;  /* 0x447a00000200780b */ /* 0x000fda0003f04000 */
[----:B------:R-:W-:Y:S05]  /*0a00*/  @P0 BRA `(.L_x_5) ;  /* 0x0000000000100947 */ /* 0x000fea0003800000 */
[----:B------:R-:W-:-:S04]  /*0a10*/  IADD3 R5, PT, PT, R5, 0x8, RZ ;  /* 0x0000000805057810 */ /* 0x000fc80007ffe0ff */
[----:B------:R-:W-:-:S13]  /*0a20*/  ISETP.NE.AND P0, PT, R5, 0xc8, PT ;  /* 0x000000c80500780c */ /* 0x000fda0003f05270 */
[----:B------:R-:W-:Y:S05]  /*0a30*/  @P0 BRA `(.L_x_6) ;  /* 0xfffffff800b00947 */ /* 0x000fea000383ffff */
[----:B------:R-:W-:-:S07]  /*0a40*/  MOV R0, 0x437f0000 ;  /* 0x437f000000007802 */ /* 0x000fce0000000f00 */
.L_x_5:
[----:B------:R-:W-:Y:S05]  /*0a50*/  BSYNC.RECONVERGENT B0 ;  /* 0x0000000000007941 */ /* 0x000fea0003800200 */
.L_x_4:
[C---:B0-----:R-:W-:Y:S01]  /*0a60*/  R2UR UR4, R6.reuse ;  /* 0x00000000060472ca */ /* 0x041fe200000e0000 */
[----:B------:R0:W-:Y:S05]  /*0a70*/  BMOV.32 B6, R19 ;  /* 0x0000001306007356 */ /* 0x0001ea0000000000 */
[C---:B------:R-:W-:Y:S02]  /*0a80*/  R2UR UR5, R7.reuse ;  /* 0x00000000070572ca */ /* 0x040fe400000e0000 */
[----:B------:R-:W-:Y:S02]  /*0a90*/  R2UR UR6, R6 ;  /* 0x00000000060672ca */ /* 0x000fe400000e0000 */
[----:B------:R-:W-:-:S02]  /*0aa0*/  R2UR UR7, R7 ;  /* 0x00000000070772ca */ /* 0x000fc400000e0000 */
[C---:B------:R-:W-:Y:S02]  /*0ab0*/  R2UR UR10, R6.reuse ;  /* 0x00000000060a72ca */ /* 0x040fe400000e0000 */
[C---:B------:R-:W-:Y:S02]  /*0ac0*/  R2UR UR11, R7.reuse ;  /* 0x00000000070b72ca */ /* 0x040fe400000e0000 */
[----:B------:R-:W-:Y:S02]  /*0ad0*/  R2UR UR8, R6 ;  /* 0x00000000060872ca */ /* 0x000fe400000e0000 */
[----:B------:R-:W-:Y:S02]  /*0ae0*/  R2UR UR9, R7 ;  /* 0x00000000070972ca */ /* 0x000fe400000e0000 */
[----:B------:R-:W-:Y:S02]  /*0af0*/  SHF.L.U32 R3, R16, 0x2, RZ ;  /* 0x0000000210037819 */ /* 0x000fe400000006ff */
[----:B------:R-:W-:-:S03]  /*0b00*/  MOV R4, 0x1 ;  /* 0x0000000100047802 */ /* 0x000fc60000000f00 */
[----:B------:R-:W-:-:S04]  /*0b10*/  IMAD.WIDE R22, R3, 0x4, R22 ;  /* 0x0000000403167825 */ /* 0x000fc800078e0216 */
[----:B------:R-:W-:Y:S01]  /*0b20*/  HFMA2 R3, -RZ, RZ, 3.748046875, 0 ;  /* 0x437f0000ff037431 */ /* 0x000fe200000001ff */
[----:B------:R-:W-:Y:S04]  /*0b30*/  ST.E desc[UR4][R22.64], R0 ;  /* 0x0000000016007985 */ /* 0x000fe8000c101904 */
[----:B------:R-:W-:Y:S04]  /*0b40*/  ST.E desc[UR10][R22.64+0xc], R3 ;  /* 0x00000c0316007985 */ /* 0x000fe8000c10190a */
[----:B------:R-:W-:Y:S04]  /*0b50*/  ST.E desc[UR6][R22.64+0x4], RZ ;  /* 0x000004ff16007985 */ /* 0x000fe8000c101906 */
[----:B------:R1:W-:Y:S04]  /*0b60*/  ST.E desc[UR8][R22.64+0x8], RZ ;  /* 0x000008ff16007985 */ /* 0x0003e8000c101908 */
[----:B------:R-:W2:Y:S04]  /*0b70*/  LDL R2, [R1] ;  /* 0x0000000001027983 */ /* 0x000ea80000100800 */
[----:B------:R-:W2:Y:S04]  /*0b80*/  LDL R16, [R1+0x4] ;  /* 0x0000040001107983 */ /* 0x000ea80000100800 */
[----:B------:R-:W2:Y:S04]  /*0b90*/  LDL R17, [R1+0x8] ;  /* 0x0000080001117983 */ /* 0x000ea80000100800 */
[----:B------:R-:W2:Y:S04]  /*0ba0*/  LDL R18, [R1+0xc] ;  /* 0x00000c0001127983 */ /* 0x000ea80000100800 */
[----:B0-----:R-:W2:Y:S04]  /*0bb0*/  LDL R19, [R1+0x10] ;  /* 0x0000100001137983 */ /* 0x001ea80000100800 */
[----:B------:R-:W2:Y:S04]  /*0bc0*/  LDL R20, [R1+0x14] ;  /* 0x0000140001147983 */ /* 0x000ea80000100800 */
[----:B------:R-:W2:Y:S04]  /*0bd0*/  LDL R21, [R1+0x18] ;  /* 0x0000180001157983 */ /* 0x000ea80000100800 */
[----:B-1----:R-:W2:Y:S04]  /*0be0*/  LDL R22, [R1+0x1c] ;  /* 0x00001c0001167983 */ /* 0x002ea80000100800 */
[----:B------:R0:W2:Y:S02]  /*0bf0*/  LDL R23, [R1+0x20] ;  /* 0x0000200001177983 */ /* 0x0000a40000100800 */
[----:B0-----:R-:W-:Y:S01]  /*0c00*/  IADD3 R1, PT, PT, R1, 0x28, RZ ;  /* 0x0000002801017810 */ /* 0x001fe20007ffe0ff */
[----:B--2---:R-:W-:Y:S06]  /*0c10*/  RET.REL.NODEC R20 `(_Z27mapgen2D_xy_1para_noret_kerPfiiPFiS_iiiE) ;  /* 0xfffffff014f87950 */ /* 0x004fec0003c3ffff */
        .type           $_Z27mapgen2D_xy_1para_noret_kerPfiiPFiS_iiiE$_Z5juliaiii,@function
        .size           $_Z27mapgen2D_xy_1para_noret_kerPfiiPFiS_iiiE$_Z5juliaiii,($__internal_0_$__cuda_sm3x_div_rn_noftz_f32_slowpath - $_Z27mapgen2D_xy_1para_noret_kerPfiiPFiS_iiiE$_Z5juliaiii)
$_Z27mapgen2D_xy_1para_noret_kerPfiiPFiS_iiiE$_Z5juliaiii:
        /* <DEDUP_REMOVED lines=9> */
[----:B-1----:R-:W-:-:S02]  /*0cb0*/  MOV R17, R5 ;  /* 0x0000000500117202 */ /* 0x002fc40000000f00 */
[----:B--2---:R-:W-:-:S04]  /*0cc0*/  MOV R16, R6 ;  /* 0x0000000600107202 */ /* 0x004fc80000000f00 */
[-C--:B------:R-:W-:Y:S01]  /*0cd0*/  I2FP.F32.S32 R2, R16.reuse ;  /* 0x0000001000027245 */ /* 0x080fe20000201400 */
[----:B------:R-:W-:Y:S01]  /*0ce0*/  BSSY.RECONVERGENT B6, `(.L_x_7) ;  /* 0x0000011000067945 */ /* 0x000fe20003800200 */
[----:B------:R-:W-:Y:S02]  /*0cf0*/  IADD3 R4, PT, PT, -R4, R16, RZ ;  /* 0x0000001004047210 */ /* 0x000fe40007ffe1ff */
        /* <DEDUP_REMOVED lines=12> */
[----:B------:R-:W-:-:S07]  /*0dc0*/  MOV R20, 0xde0 ;  /* 0x00000de000147802 */ /* 0x000fce0000000f00 */
[----:B------:R-:W-:Y:S05]  /*0dd0*/  CALL.REL.NOINC `($__internal_0_$__cuda_sm3x_div_rn_noftz_f32_slowpath) ;  /* 0x0000000800047944 */ /* 0x000fea0003c00000 */
[----:B------:R-:W-:-:S07]  /*0de0*/  MOV R18, R4 ;  /* 0x0000000400127202 */ /* 0x000fce0000000f00 */
.L_x_8:
[----:B------:R-:W-:Y:S05]  /*0df0*/  BSYNC.RECONVERGENT B6 ;  /* 0x0000000000067941 */ /* 0x000fea0003800200 */
.L_x_7:
[----:B------:R-:W0:Y:S01]  /*0e00*/  MUFU.RCP R5, R2 ;  /* 0x0000000200057308 */ /* 0x000e220000001000 */
[----:B------:R-:W-:Y:S01]  /*0e10*/  IADD3 R17, PT, PT, -R17, R16, RZ ;  /* 0x0000001011117210 */ /* 0x000fe20007ffe1ff */
[----:B------:R-:W-:Y:S03]  /*0e20*/  BSSY.RECONVERGENT B6, `(.L_x_9) ;  /* 0x000000f000067945 */ /* 0x000fe60003800200 */
[----:B------:R-:W-:-:S05]  /*0e30*/  I2FP.F32.S32 R3, R17 ;  /* 0x0000001100037245 */ /* 0x000fca0000201400 */
        /* <DEDUP_REMOVED lines=13> */
.L_x_10:
[----:B------:R-:W-:Y:S05]  /*0f10*/  BSYNC.RECONVERGENT B6 ;  /* 0x0000000000067941 */ /* 0x000fea0003800200 */
.L_x_9:
[C---:B------:R-:W-:Y:S01]  /*0f20*/  FMUL R3, R4.reuse, R4 ;  /* 0x0000000404037220 */ /* 0x040fe20000400000 */
[-C--:B------:R-:W-:Y:S01]  /*0f30*/  FMUL R5, R4, R18.reuse ;  /* 0x0000001204057220 */ /* 0x080fe20000400000 */
[----:B------:R-:W-:Y:S02]  /*0f40*/  BSSY.RECONVERGENT B0, `(.L_x_11) ;  /* 0x0000060000007945 */ /* 0x000fe40003800200 */
[-C--:B------:R-:W-:Y:S01]  /*0f50*/  FFMA R3, R18, R18.reuse, -R3 ;  /* 0x0000001212037223 */ /* 0x080fe20000000803 */
[----:B------:R-:W-:-:S03]  /*0f60*/  FFMA R4, R4, R18, R5 ;  /* 0x0000001204047223 */ /* 0x000fc60000000005 */
[----:B------:R-:W-:Y:S01]  /*0f70*/  FADD R5, R3, -0.80000001192092895508 ;  /* 0xbf4ccccd03057421 */ /* 0x000fe20000000000 */
[----:B------:R-:W-:Y:S01]  /*0f80*/  FADD R6, R4, 0.15600000321865081787 ;  /* 0x3e1fbe7704067421 */ /* 0x000fe20000000000 */
[----:B------:R-:W-:Y:S02]  /*0f90*/  MOV R4, RZ ;  /* 0x000000ff00047202 */ /* 0x000fe40000000f00 */
[----:B------:R-:W-:Y:S01]  /*0fa0*/  FMUL R2, R5, R5 ;  /* 0x0000000505027220 */ /* 0x000fe20000400000 */
[----:B------:R-:W-:-:S04]  /*0fb0*/  FMUL R3, R6, R6 ;  /* 0x0000000606037220 */ /* 0x000fc80000400000 */
[----:B------:R-:W-:-:S05]  /*0fc0*/  FADD R0, R2, R3 ;  /* 0x0000000302007221 */ /* 0x000fca0000000000 */
[----:B------:R-:W-:-:S13]  /*0fd0*/  FSETP.GT.AND P0, PT, R0, 1000, PT ;  /* 0x447a00000000780b */ /* 0x000fda0003f04000 */
[----:B------:R-:W-:Y:S05]  /*0fe0*/  @P0 BRA `(.L_x_12) ;  /* 0x0000000400540947 */ /* 0x000fea0003800000 */
[----:B------:R-:W-:-:S07]  /*0ff0*/  HFMA2 R0, -RZ, RZ, 0, 0 ;  /* 0x00000000ff007431 */ /* 0x000fce00000001ff */
.L_x_13:
[----:B------:R-:W-:Y:S01]  /*1000*/  FMUL R7, R6, R5 ;  /* 0x0000000506077220 */ /* 0x000fe20000400000 */
[----:B------:R-:W-:-:S03]  /*1010*/  FADD R2, -R3, R2 ;  /* 0x0000000203027221 */ /* 0x000fc60000000100 */
        /* <DEDUP_REMOVED lines=67> */
[----:B------:R-:W-:Y:S02]  /*1450*/  IADD3 R0, PT, PT, R0, 0x8, RZ ;  /* 0x0000000800007810 */ /* 0x000fe40007ffe0ff */
[----:B------:R-:W-:Y:S02]  /*1460*/  MOV R4, 0x1 ;  /* 0x0000000100047802 */ /* 0x000fe40000000f00 */
[----:B------:R-:W-:-:S13]  /*1470*/  ISETP.NE.AND P0, PT, R0, 0xc8, PT ;  /* 0x000000c80000780c */ /* 0x000fda0003f05270 */
[----:B------:R-:W-:Y:S05]  /*1480*/  @!P0 BRA `(.L_x_12) ;  /* 0x00000000002c8947 */ /* 0x000fea0003800000 */
[C---:B------:R-:W-:Y:S01]  /*1490*/  FMUL R3, R5.reuse, R6 ;  /* 0x0000000605037220 */ /* 0x040fe20000400000 */
[----:B------:R-:W-:-:S03]  /*14a0*/  FFMA R2, R5, R5, -R2 ;  /* 0x0000000505027223 */ /* 0x000fc60000000802 */
[----:B------:R-:W-:Y:S01]  /*14b0*/  FFMA R3, R5, R6, R3 ;  /* 0x0000000605037223 */ /* 0x000fe20000000003 */
[----:B------:R-:W-:-:S03]  /*14c0*/  FADD R5, R2, -0.80000001192092895508 ;  /* 0xbf4ccccd02057421 */ /* 0x000fc60000000000 */
[----:B------:R-:W-:Y:S01]  /*14d0*/  FADD R6, R3, 0.15600000321865081787 ;  /* 0x3e1fbe7703067421 */ /* 0x000fe20000000000 */
[----:B------:R-:W-:-:S03]  /*14e0*/  FMUL R2, R5, R5 ;  /* 0x0000000505027220 */ /* 0x000fc60000400000 */
[----:B------:R-:W-:-:S04]  /*14f0*/  FMUL R3, R6, R6 ;  /* 0x0000000606037220 */ /* 0x000fc80000400000 */
[----:B------:R-:W-:-:S05]  /*1500*/  FADD R4, R2, R3 ;  /* 0x0000000302047221 */ /* 0x000fca0000000000 */
[----:B------:R-:W-:Y:S01]  /*1510*/  FSETP.GT.AND P0, PT, R4, 1000, PT ;  /* 0x447a00000400780b */ /* 0x000fe20003f04000 */
[----:B------:R-:W-:-:S12]  /*1520*/  HFMA2 R4, -RZ, RZ, 0, 0 ;  /* 0x00000000ff047431 */ /* 0x000fd800000001ff */
[----:B------:R-:W-:Y:S05]  /*1530*/  @!P0 BRA `(.L_x_13) ;  /* 0xfffffff800b08947 */ /* 0x000fea000383ffff */
.L_x_12:
[----:B------:R-:W-:Y:S05]  /*1540*/  BSYNC.RECONVERGENT B0 ;  /* 0x0000000000007941 */ /* 0x000fea0003800200 */
.L_x_11:
[----:B------:R-:W2:Y:S01]  /*1550*/  LDL R20, [R1+0x14] ;  /* 0x0000140001147983 */ /* 0x000ea20000100800 */
[----:B------:R0:W-:Y:S05]  /*1560*/  BMOV.32 B6, R19 ;  /* 0x0000001306007356 */ /* 0x0001ea0000000000 */
[----:B------:R-:W2:Y:S04]  /*1570*/  LDL R21, [R1+0x18] ;  /* 0x0000180001157983 */ /* 0x000ea80000100800 */
[----:B------:R-:W2:Y:S04]  /*1580*/  LDL R2, [R1] ;  /* 0x0000000001027983 */ /* 0x000ea80000100800 */
[----:B------:R-:W2:Y:S04]  /*1590*/  LDL R16, [R1+0x4] ;  /* 0x0000040001107983 */ /* 0x000ea80000100800 */
[----:B------:R-:W2:Y:S04]  /*15a0*/  LDL R17, [R1+0x8] ;  /* 0x0000080001117983 */ /* 0x000ea80000100800 */
[----:B------:R-:W2:Y:S04]  /*15b0*/  LDL R18, [R1+0xc] ;  /* 0x00000c0001127983 */ /* 0x000ea80000100800 */
[----:B0-----:R0:W2:Y:S02]  /*15c0*/  LDL R19, [R1+0x10] ;  /* 0x0000100001137983 */ /* 0x0010a40000100800 */
[----:B0-----:R-:W-:Y:S01]  /*15d0*/  IADD3 R1, PT, PT, R1, 0x20, RZ ;  /* 0x0000002001017810 */ /* 0x001fe20007ffe0ff */
[----:B--2---:R-:W-:Y:S06]  /*15e0*/  RET.REL.NODEC R20 `(_Z27mapgen2D_xy_1para_noret_kerPfiiPFiS_iiiE) ;  /* 0xffffffe814847950 */ /* 0x004fec0003c3ffff */
        .weak           $__internal_0_$__cuda_sm3x_div_rn_noftz_f32_slowpath
        .type           $__internal_0_$__cuda_sm3x_div_rn_noftz_f32_slowpath,@function
        .size           $__internal_0_$__cuda_sm3x_div_rn_noftz_f32_slowpath,(.L_x_28 - $__internal_0_$__cuda_sm3x_div_rn_noftz_f32_slowpath)
$__internal_0_$__cuda_sm3x_div_rn_noftz_f32_slowpath:
[----:B------:R-:W-:-:S05]  /*15f0*/  IADD3 R1, PT, PT, R1, -0x8, RZ ;  /* 0xfffffff801017810 */ /* 0x000fca0007ffe0ff */
[----:B------:R0:W-:Y:S02]  /*1600*/  STL [R1], R2 ;  /* 0x0000000201007387 */ /* 0x0001e40000100800 */
[----:B0-----:R-:W-:Y:S01]  /*1610*/  SHF.R.U32.HI R2, RZ, 0x17, R5 ;  /* 0x00000017ff027819 */ /* 0x001fe20000011605 */
[----:B------:R-:W-:Y:S01]  /*1620*/  BSSY.RECONVERGENT B0, `(.L_x_14) ;  /* 0x0000062000007945 */ /* 0x000fe20003800200 */
[----:B------:R-:W-:Y:S02]  /*1630*/  SHF.R.U32.HI R0, RZ, 0x17, R4 ;  /* 0x00000017ff007819 */ /* 0x000fe40000011604 */
[----:B------:R-:W-:Y:S02]  /*1640*/  LOP3.LUT R8, R2, 0xff, RZ, 0xc0, !PT ;  /* 0x000000ff02087812 */ /* 0x000fe400078ec0ff */
[----:B------:R-:W-:Y:S02]  /*1650*/  LOP3.LUT R3, R0, 0xff, RZ, 0xc0, !PT ;  /* 0x000000ff00037812 */ /* 0x000fe400078ec0ff */
[----:B------:R-:W-:-:S02]  /*1660*/  IADD3 R6, PT, PT, R8, -0x1, RZ ;  /* 0xffffffff08067810 */ /* 0x000fc40007ffe0ff */
[----:B------:R-:W-:Y:S02]  /*1670*/  IADD3 R0, PT, PT, R3, -0x1, RZ ;  /* 0xffffffff03007810 */ /* 0x000fe40007ffe0ff */
[----:B------:R-:W-:-:S04]  /*1680*/  ISETP.GT.U32.AND P0, PT, R6, 0xfd, PT ;  /* 0x000000fd0600780c */ /* 0x000fc80003f04070 */
[----:B------:R-:W-:-:S13]  /*1690*/  ISETP.GT.U32.OR P0, PT, R0, 0xfd, P0 ;  /* 0x000000fd0000780c */ /* 0x000fda0000704470 */
[----:B------:R-:W-:Y:S01]  /*16a0*/  @!P0 MOV R2, RZ ;  /* 0x000000ff00028202 */ /* 0x000fe20000000f00 */
[----:B------:R-:W-:Y:S06]  /*16b0*/  @!P0 BRA `(.L_x_15) ;  /* 0x00000000005c8947 */ /* 0x000fec0003800000 */
[----:B------:R-:W-:Y:S02]  /*16c0*/  FSETP.GTU.FTZ.AND P0, PT, |R4|, +INF , PT ;  /* 0x7f8000000400780b */ /* 0x000fe40003f1c200 */
[----:B------:R-:W-:-:S04]  /*16d0*/  FSETP.GTU.FTZ.AND P1, PT, |R5|, +INF , PT ;  /* 0x7f8000000500780b */ /* 0x000fc80003f3c200 */
[----:B------:R-:W-:-:S13]  /*16e0*/  PLOP3.LUT P0, PT, P0, P1, PT, 0xf8, 0x8f ;  /* 0x00000000008f781c */ /* 0x000fda0000703f70 */
[----:B------:R-:W-:Y:S05]  /*16f0*/  @P0 BRA `(.L_x_16) ;  /* 0x00000004004c0947 */ /* 0x000fea0003800000 */
[----:B------:R-:W-:-:S13]  /*1700*/  LOP3.LUT P0, RZ, R5, 0x7fffffff, R4, 0xc8, !PT ;  /* 0x7fffffff05ff7812 */ /* 0x000fda000780c804 */
[----:B------:R-:W-:Y:S05]  /*1710*/  @!P0 BRA `(.L_x_17) ;  /* 0x00000004003c8947 */ /* 0x000fea0003800000 */
[C---:B------:R-:W-:Y:S02]  /*1720*/  FSETP.NEU.FTZ.AND P2, PT, |R4|.reuse, +INF , PT ;  /* 0x7f8000000400780b */ /* 0x040fe40003f5d200 */
[----:B------:R-:W-:Y:S02]  /*1730*/  FSETP.NEU.FTZ.AND P1, PT, |R5|, +INF , PT ;  /* 0x7f8000000500780b */ /* 0x000fe40003f3d200 */
[----:B------:R-:W-:-:S11]  /*1740*/  FSETP.NEU.FTZ.AND P0, PT, |R4|, +INF , PT ;  /* 0x7f8000000400780b */ /* 0x000fd60003f1d200 */
[----:B------:R-:W-:Y:S05]  /*1750*/  @!P1 BRA !P2, `(.L_x_17) ;  /* 0x00000004002c9947 */ /* 0x000fea0005000000 */
[----:B------:R-:W-:-:S04]  /*1760*/  LOP3.LUT P2, RZ, R4, 0x7fffffff, RZ, 0xc0, !PT ;  /* 0x7fffffff04ff7812 */ /* 0x000fc8000784c0ff */
[----:B------:R-:W-:-:S13]  /*1770*/  PLOP3.LUT P1, PT, P1, P2, PT, 0x2f, 0xf2 ;  /* 0x0000000000f2781c */ /* 0x000fda0000f24577 */
[----:B------:R-:W-:Y:S05]  /*1780*/  @P1 BRA `(.L_x_18) ;  /* 0x0000000400181947 */ /* 0x000fea0003800000 */
[----:B------:R-:W-:-:S04]  /*1790*/  LOP3.LUT P1, RZ, R5, 0x7fffffff, RZ, 0xc0, !PT ;  /* 0x7fffffff05ff7812 */ /* 0x000fc8000782c0ff */
[----:B------:R-:W-:-:S13]  /*17a0*/  PLOP3.LUT P0, PT, P0, P1, PT, 0x2f, 0xf2 ;  /* 0x0000000000f2781c */ /* 0x000fda0000702577 */
[----:B------:R-:W-:Y:S05]  /*17b0*/  @P0 BRA `(.L_x_19) ;  /* 0x0000000400000947 */ /* 0x000fea0003800000 */
[----:B------:R-:W-:Y:S02]  /*17c0*/  ISETP.GE.AND P0, PT, R0, RZ, PT ;  /* 0x000000ff0000720c */ /* 0x000fe40003f06270 */
[----:B------:R-:W-:-:S11]  /*17d0*/  ISETP.GE.AND P1, PT, R6, RZ, PT ;  /* 0x000000ff0600720c */ /* 0x000fd60003f26270 */
[----:B------:R-:W-:Y:S01]  /*17e0*/  @P0 MOV R2, RZ ;  /* 0x000000ff00020202 */ /* 0x000fe20000000f00 */
[----:B------:R-:W-:Y:S01]  /*17f0*/  @!P0 FFMA R4, R4, 1.84467440737095516160e+19, RZ ;  /* 0x5f80000004048823 */ /* 0x000fe200000000ff */
[----:B------:R-:W-:Y:S01]  /*1800*/  @!P0 MOV R2, 0xffffffc0 ;  /* 0xffffffc000028802 */ /* 0x000fe20000000f00 */
[----:B------:R-:W-:-:S03]  /*1810*/  @!P1 FFMA R5, R5, 1.84467440737095516160e+19, RZ ;  /* 0x5f80000005059823 */ /* 0x000fc600000000ff */
[----:B------:R-:W-:-:S07]  /*1820*/  @!P1 IADD3 R2, PT, PT, R2, 0x40, RZ ;  /* 0x0000004002029810 */ /* 0x000fce0007ffe0ff */
.L_x_15:
[----:B------:R-:W-:Y:S01]  /*1830*/  LEA R0, R8, 0xc0800000, 0x17 ;  /* 0xc080000008007811 */ /* 0x000fe200078eb8ff */
[----:B------:R-:W-:Y:S01]  /*1840*/  BSSY.RECONVERGENT B1, `(.L_x_20) ;  /* 0x0000036000017945 */ /* 0x000fe20003800200 */
[----:B------:R-:W-:Y:S02]  /*1850*/  IADD3 R3, PT, PT, R3, -0x7f, RZ ;  /* 0xffffff8103037810 */ /* 0x000fe40007ffe0ff */
[----:B------:R-:W-:-:S03]  /*1860*/  IADD3 R5, PT, PT, -R0, R5, RZ ;  /* 0x0000000500057210 */ /* 0x000fc60007ffe1ff */
[----:B------:R-:W-:Y:S01]  /*1870*/  IMAD R0, R3, -0x800000, R4 ;  /* 0xff80000003007824 */ /* 0x000fe200078e0204 */
[----:B------:R-:W0:Y:S01]  /*1880*/  MUFU.RCP R6, R5 ;  /* 0x0000000500067308 */ /* 0x000e220000001000 */
[----:B------:R-:W-:Y:S01]  /*1890*/  FADD.FTZ R7, -R5, -RZ ;  /* 0x800000ff05077221 */ /* 0x000fe20000010100 */
[----:B------:R-:W-:-:S04]  /*18a0*/  IADD3 R3, PT, PT, R3, 0x7f, -R8 ;  /* 0x0000007f03037810 */ /* 0x000fc80007ffe808 */
[----:B------:R-:W-:Y:S01]  /*18b0*/  IADD3 R3, PT, PT, R3, R2, RZ ;  /* 0x0000000203037210 */ /* 0x000fe20007ffe0ff */
[----:B0-----:R-:W-:-:S04]  /*18c0*/  FFMA R9, R6, R7, 1 ;  /* 0x3f80000006097423 */ /* 0x001fc80000000007 */
[----:B------:R-:W-:-:S04]  /*18d0*/  FFMA R11, R6, R9, R6 ;  /* 0x00000009060b7223 */ /* 0x000fc80000000006 */
[----:B------:R-:W-:-:S04]  /*18e0*/  FFMA R4, R0, R11, RZ ;  /* 0x0000000b00047223 */ /* 0x000fc800000000ff */
[----:B------:R-:W-:-:S04]  /*18f0*/  FFMA R9, R7, R4, R0 ;  /* 0x0000000407097223 */ /* 0x000fc80000000000 */
[----:B------:R-:W-:-:S04]  /*1900*/  FFMA R6, R11, R9, R4 ;  /* 0x000000090b067223 */ /* 0x000fc80000000004 */
[----:B------:R-:W-:-:S04]  /*1910*/  FFMA R7, R7, R6, R0 ;  /* 0x0000000607077223 */ /* 0x000fc80000000000 */
[----:B------:R-:W-:-:S05]  /*1920*/  FFMA R4, R11, R7, R6 ;  /* 0x000000070b047223 */ /* 0x000fca0000000006 */
[----:B------:R-:W-:-:S04]  /*1930*/  SHF.R.U32.HI R0, RZ, 0x17, R4 ;  /* 0x00000017ff007819 */ /* 0x000fc80000011604 */
[----:B------:R-:W-:-:S04]  /*1940*/  LOP3.LUT R0, R0, 0xff, RZ, 0xc0, !PT ;  /* 0x000000ff00007812 */ /* 0x000fc800078ec0ff */
[----:B------:R-:W-:-:S04]  /*1950*/  IADD3 R8, PT, PT, R0, R3, RZ ;  /* 0x0000000300087210 */ /* 0x000fc80007ffe0ff */
[----:B------:R-:W-:-:S04]  /*1960*/  IADD3 R0, PT, PT, R8, -0x1, RZ ;  /* 0xffffffff08007810 */ /* 0x000fc80007ffe0ff */
[----:B------:R-:W-:-:S13]  /*1970*/  ISETP.GE.U32.AND P0, PT, R0, 0xfe, PT ;  /* 0x000000fe0000780c */ /* 0x000fda0003f06070 */
[----:B------:R-:W-:Y:S05]  /*1980*/  @!P0 BRA `(.L_x_21) ;  /* 0x0000000000808947 */ /* 0x000fea0003800000 */
[----:B------:R-:W-:-:S13]  /*1990*/  ISETP.GT.AND P0, PT, R8, 0xfe, PT ;  /* 0x000000fe0800780c */ /* 0x000fda0003f04270 */
[----:B------:R-:W-:Y:S05]  /*19a0*/  @P0 BRA `(.L_x_22) ;  /* 0x00000000006c0947 */ /* 0x000fea0003800000 */
[----:B------:R-:W-:-:S13]  /*19b0*/  ISETP.GE.AND P0, PT, R8, 0x1, PT ;  /* 0x000000010800780c */ /* 0x000fda0003f06270 */
[----:B------:R-:W-:Y:S05]  /*19c0*/  @P0 BRA `(.L_x_23) ;  /* 0x0000000000740947 */ /* 0x000fea0003800000 */
[----:B------:R-:W-:Y:S02]  /*19d0*/  ISETP.GE.AND P0, PT, R8, -0x18, PT ;  /* 0xffffffe80800780c */ /* 0x000fe40003f06270 */
[----:B------:R-:W-:-:S11]  /*19e0*/  LOP3.LUT R4, R4, 0x80000000, RZ, 0xc0, !PT ;  /* 0x8000000004047812 */ /* 0x000fd600078ec0ff */
[----:B------:R-:W-:Y:S05]  /*19f0*/  @!P0 BRA `(.L_x_23) ;  /* 0x0000000000688947 */ /* 0x000fea0003800000 */
[CCC-:B------:R-:W-:Y:S01]  /*1a00*/  FFMA.RZ R0, R11.reuse, R7.reuse, R6.reuse ;  /* 0x000000070b007223 */ /* 0x1c0fe2000000c006 */
[C---:B------:R-:W-:Y:S01]  /*1a10*/  IADD3 R5, PT, PT, R8.reuse, 0x20, RZ ;  /* 0x0000002008057810 */ /* 0x040fe20007ffe0ff */
[CCC-:B------:R-:W-:Y:S01]  /*1a20*/  FFMA.RM R3, R11.reuse, R7.reuse, R6.reuse ;  /* 0x000000070b037223 */ /* 0x1c0fe20000004006 */
[----:B------:R-:W-:Y:S02]  /*1a30*/  ISETP.NE.AND P2, PT, R8, RZ, PT ;  /* 0x000000ff0800720c */ /* 0x000fe40003f45270 */
[----:B------:R-:W-:Y:S01]  /*1a40*/  LOP3.LUT R2, R0, 0x7fffff, RZ, 0xc0, !PT ;  /* 0x007fffff00027812 */ /* 0x000fe200078ec0ff */
[----:B------:R-:W-:Y:S01]  /*1a50*/  FFMA.RP R0, R11, R7, R6 ;  /* 0x000000070b007223 */ /* 0x000fe20000008006 */
[----:B------:R-:W-:Y:S02]  /*1a60*/  ISETP.NE.AND P1, PT, R8, RZ, PT ;  /* 0x000000ff0800720c */ /* 0x000fe40003f25270 */
[----:B------:R-:W-:Y:S02]  /*1a70*/  LOP3.LUT R2, R2, 0x800000, RZ, 0xfc, !PT ;  /* 0x0080000002027812 */ /* 0x000fe400078efcff */
[----:B------:R-:W-:-:S02]  /*1a80*/  IADD3 R6, PT, PT, -R8, RZ, RZ ;  /* 0x000000ff08067210 */ /* 0x000fc40007ffe1ff */
[----:B------:R-:W-:Y:S02]  /*1a90*/  SHF.L.U32 R5, R2, R5, RZ ;  /* 0x0000000502057219 */ /* 0x000fe400000006ff */
[----:B------:R-:W-:Y:S02]  /*1aa0*/  FSETP.NEU.FTZ.AND P0, PT, R0, R3, PT ;  /* 0x000000030000720b */ /* 0x000fe40003f1d000 */
[----:B------:R-:W-:Y:S02]  /*1ab0*/  SEL R3, R6, RZ, P2 ;  /* 0x000000ff06037207 */ /* 0x000fe40001000000 */
[----:B------:R-:W-:Y:S02]  /*1ac0*/  ISETP.NE.AND P1, PT, R5, RZ, P1 ;  /* 0x000000ff0500720c */ /* 0x000fe40000f25270 */
[----:B------:R-:W-:Y:S02]  /*1ad0*/  SHF.R.U32.HI R3, RZ, R3, R2 ;  /* 0x00000003ff037219 */ /* 0x000fe40000011602 */
[----:B------:R-:W-:-:S02]  /*1ae0*/  PLOP3.LUT P0, PT, P0, P1, PT, 0xf8, 0x8f ;  /* 0x00000000008f781c */ /* 0x000fc40000703f70 */
[----:B------:R-:W-:Y:S02]  /*1af0*/  SHF.R.U32.HI R5, RZ, 0x1, R3 ;  /* 0x00000001ff057819 */ /* 0x000fe40000011603 */
[----:B------:R-:W-:-:S04]  /*1b00*/  SEL R0, RZ, 0x1, !P0 ;  /* 0x00000001ff007807 */ /* 0x000fc80004000000 */
[----:B------:R-:W-:-:S04]  /*1b10*/  LOP3.LUT R0, R0, 0x1, R5, 0xf8, !PT ;  /* 0x0000000100007812 */ /* 0x000fc800078ef805 */
[----:B------:R-:W-:-:S04]  /*1b20*/  LOP3.LUT R0, R0, R3, RZ, 0xc0, !PT ;  /* 0x0000000300007212 */ /* 0x000fc800078ec0ff */
[----:B------:R-:W-:-:S04]  /*1b30*/  IADD3 R5, PT, PT, R5, R0, RZ ;  /* 0x0000000005057210 */ /* 0x000fc80007ffe0ff */
[----:B------:R-:W-:Y:S01]  /*1b40*/  LOP3.LUT R4, R5, R4, RZ, 0xfc, !PT ;  /* 0x0000000405047212 */ /* 0x000fe200078efcff */
[----:B------:R-:W-:Y:S06]  /*1b50*/  BRA `(.L_x_23) ;  /* 0x0000000000107947 */ /* 0x000fec0003800000 */
.L_x_22:
[----:B------:R-:W-:-:S04]  /*1b60*/  LOP3.LUT R4, R4, 0x80000000, RZ, 0xc0, !PT ;  /* 0x8000000004047812 */ /* 0x000fc800078ec0ff */
[----:B------:R-:W-:Y:S01]  /*1b70*/  LOP3.LUT R4, R4, 0x7f800000, RZ, 0xfc, !PT ;  /* 0x7f80000004047812 */ /* 0x000fe200078efcff */
[----:B------:R-:W-:Y:S06]  /*1b80*/  BRA `(.L_x_23) ;  /* 0x0000000000047947 */ /* 0x000fec0003800000 */
.L_x_21:
[----:B------:R-:W-:-:S07]  /*1b90*/  LEA R4, R3, R4, 0x17 ;  /* 0x0000000403047211 */ /* 0x000fce00078eb8ff */
.L_x_23:
[----:B------:R-:W-:Y:S05]  /*1ba0*/  BSYNC.RECONVERGENT B1 ;  /* 0x0000000000017941 */ /* 0x000fea0003800200 */
.L_x_20:
[----:B------:R-:W-:Y:S05]  /*1bb0*/  BRA `(.L_x_24) ;  /* 0x0000000000207947 */ /* 0x000fea0003800000 */
.L_x_19:
[----:B------:R-:W-:-:S04]  /*1bc0*/  LOP3.LUT R4, R5, 0x80000000, R4, 0x48, !PT ;  /* 0x8000000005047812 */ /* 0x000fc800078e4804 */
[----:B------:R-:W-:Y:S01]  /*1bd0*/  LOP3.LUT R4, R4, 0x7f800000, RZ, 0xfc, !PT ;  /* 0x7f80000004047812 */ /* 0x000fe200078efcff */
[----:B------:R-:W-:Y:S06]  /*1be0*/  BRA `(.L_x_24) ;  /* 0x0000000000147947 */ /* 0x000fec0003800000 */
.L_x_18:
[----:B------:R-:W-:Y:S01]  /*1bf0*/  LOP3.LUT R4, R5, 0x80000000, R4, 0x48, !PT ;  /* 0x8000000005047812 */ /* 0x000fe200078e4804 */
[----:B------:R-:W-:Y:S06]  /*1c00*/  BRA `(.L_x_24) ;  /* 0x00000000000c7947 */ /* 0x000fec0003800000 */
.L_x_17:
[----:B------:R-:W0:Y:S01]  /*1c10*/  MUFU.RSQ R4, -QNAN ;  /* 0xffc0000000047908 */ /* 0x000e220000001400 */
[----:B------:R-:W-:Y:S05]  /*1c20*/  BRA `(.L_x_24) ;  /* 0x0000000000047947 */ /* 0x000fea0003800000 */
.L_x_16:
[----:B------:R-:W-:-:S07]  /*1c30*/  FADD.FTZ R4, R4, R5 ;  /* 0x0000000504047221 */ /* 0x000fce0000010000 */
.L_x_24:
[----:B------:R-:W-:Y:S05]  /*1c40*/  BSYNC.RECONVERGENT B0 ;  /* 0x0000000000007941 */ /* 0x000fea0003800200 */
.L_x_14:
[----:B------:R1:W0:Y:S02]  /*1c50*/  LDL R2, [R1] ;  /* 0x0000000001027983 */ /* 0x0002240000100800 */
[----:B-1----:R-:W-:Y:S01]  /*1c60*/  IADD3 R1, PT, PT, R1, 0x8, RZ ;  /* 0x0000000801017810 */ /* 0x002fe20007ffe0ff */
[----:B0-----:R-:W-:Y:S06]  /*1c70*/  RET.REL.NODEC R20 `(_Z27mapgen2D_xy_1para_noret_kerPfiiPFiS_iiiE) ;  /* 0xffffffe014e07950 */ /* 0x001fec0003c3ffff */
.L_x_25:
[----:B------:R-:W-:-:S00]  /*1c80*/  BRA `(.L_x_25) ;  /* 0xfffffffc00fc7947 */ /* 0x000fc0000383ffff */
[----:B------:R-:W-:-:S00]  /*1c90*/  NOP ;  /* 0x0000000000007918 */ /* 0x000fc00000000000 */
        /* <DEDUP_REMOVED lines=14> */
.L_x_28:


//--------------------- .nv.global.init           --------------------------
	.section	.nv.global.init,"aw",@progbits
	.align	8
.nv.global.init:
	.type		julia_ptr,@object
	.size		julia_ptr,(julia_function_ptr - julia_ptr)
julia_ptr:
        /*0000*/ 	.byte	0x20, 0x0c, 0x00, 0x00, 0x00, 0x00, 0x00, 0x00
	.type		julia_function_ptr,@object
	.size		julia_function_ptr,(.L_1 - julia_function_ptr)
julia_function_ptr:
        /*0008*/ 	.byte	0x70, 0x01, 0x00, 0x00, 0x00, 0x00, 0x00, 0x00
.L_1:


//--------------------- .nv.shared.reserved.0     --------------------------
	.section	.nv.shared.reserved.0,"aw",@nobits
	.weak		__nv_reservedSMEM_offset_0_alias
	.size		__nv_reservedSMEM_offset_0_alias, 0, 64
	.other		__nv_reservedSMEM_offset_0_alias,@"STO_CUDA_RESERVED_SHARED STV_DEFAULT"
__nv_reservedSMEM_offset_0_alias:
	.zero		0
	.zero		64


//--------------------- .nv.constant0._Z27mapgen2D_xy_1para_noret_kerPfiiPFiS_iiiE --------------------------
	.section	.nv.constant0._Z27mapgen2D_xy_1para_noret_kerPfiiPFiS_iiiE,"a",@progbits
	.sectionflags	@""
	.align	4
.nv.constant0._Z27mapgen2D_xy_1para_noret_kerPfiiPFiS_iiiE:
	.zero		920


//--------------------- SYMBOLS --------------------------

	.type		.nv.reservedSmem.offset0,@object
	.size		.nv.reservedSmem.offset0,0x4
